//
// Generated by NVIDIA NVVM Compiler
//
// Compiler Build ID: CL-36424714
// Cuda compilation tools, release 13.0, V13.0.88
// Based on NVVM 20.0.0
//

.version 9.0
.target sm_100
.address_size 64

	// .globl	_Z6kernelPf

.visible .entry _Z6kernelPf(
	.param .u64 .ptr .align 1 _Z6kernelPf_param_0
)
{
	.reg .pred 	%p<2>;
	.reg .b32 	%r<9>;
	.reg .b32 	%f<68>;
	.reg .b64 	%rd<5>;

	ld.param.u64 	%rd1, [_Z6kernelPf_param_0];
	mov.f32 	%f67, 0f00000000;
	mov.b32 	%r8, 0;
$L__BB0_1:
	fma.rn.f32 	%f4, %f67, 0f40000000, 0f3F000000;
	fma.rn.f32 	%f5, %f4, 0f40000000, 0f3F000000;
	fma.rn.f32 	%f6, %f5, 0f40000000, 0f3F000000;
	fma.rn.f32 	%f7, %f6, 0f40000000, 0f3F000000;
	fma.rn.f32 	%f8, %f7, 0f40000000, 0f3F000000;
	fma.rn.f32 	%f9, %f8, 0f40000000, 0f3F000000;
	fma.rn.f32 	%f10, %f9, 0f40000000, 0f3F000000;
	fma.rn.f32 	%f11, %f10, 0f40000000, 0f3F000000;
	fma.rn.f32 	%f12, %f11, 0f40000000, 0f3F000000;
	fma.rn.f32 	%f13, %f12, 0f40000000, 0f3F000000;
	fma.rn.f32 	%f14, %f13, 0f40000000, 0f3F000000;
	fma.rn.f32 	%f15, %f14, 0f40000000, 0f3F000000;
	fma.rn.f32 	%f16, %f15, 0f40000000, 0f3F000000;
	fma.rn.f32 	%f17, %f16, 0f40000000, 0f3F000000;
	fma.rn.f32 	%f18, %f17, 0f40000000, 0f3F000000;
	fma.rn.f32 	%f19, %f18, 0f40000000, 0f3F000000;
	fma.rn.f32 	%f20, %f19, 0f40000000, 0f3F000000;
	fma.rn.f32 	%f21, %f20, 0f40000000, 0f3F000000;
	fma.rn.f32 	%f22, %f21, 0f40000000, 0f3F000000;
	fma.rn.f32 	%f23, %f22, 0f40000000, 0f3F000000;
	fma.rn.f32 	%f24, %f23, 0f40000000, 0f3F000000;
	fma.rn.f32 	%f25, %f24, 0f40000000, 0f3F000000;
	fma.rn.f32 	%f26, %f25, 0f40000000, 0f3F000000;
	fma.rn.f32 	%f27, %f26, 0f40000000, 0f3F000000;
	fma.rn.f32 	%f28, %f27, 0f40000000, 0f3F000000;
	fma.rn.f32 	%f29, %f28, 0f40000000, 0f3F000000;
	fma.rn.f32 	%f30, %f29, 0f40000000, 0f3F000000;
	fma.rn.f32 	%f31, %f30, 0f40000000, 0f3F000000;
	fma.rn.f32 	%f32, %f31, 0f40000000, 0f3F000000;
	fma.rn.f32 	%f33, %f32, 0f40000000, 0f3F000000;
	fma.rn.f32 	%f34, %f33, 0f40000000, 0f3F000000;
	fma.rn.f32 	%f35, %f34, 0f40000000, 0f3F000000;
	fma.rn.f32 	%f36, %f35, 0f40000000, 0f3F000000;
	fma.rn.f32 	%f37, %f36, 0f40000000, 0f3F000000;
	fma.rn.f32 	%f38, %f37, 0f40000000, 0f3F000000;
	fma.rn.f32 	%f39, %f38, 0f40000000, 0f3F000000;
	fma.rn.f32 	%f40, %f39, 0f40000000, 0f3F000000;
	fma.rn.f32 	%f41, %f40, 0f40000000, 0f3F000000;
	fma.rn.f32 	%f42, %f41, 0f40000000, 0f3F000000;
	fma.rn.f32 	%f43, %f42, 0f40000000, 0f3F000000;
	fma.rn.f32 	%f44, %f43, 0f40000000, 0f3F000000;
	fma.rn.f32 	%f45, %f44, 0f40000000, 0f3F000000;
	fma.rn.f32 	%f46, %f45, 0f40000000, 0f3F000000;
	fma.rn.f32 	%f47, %f46, 0f40000000, 0f3F000000;
	fma.rn.f32 	%f48, %f47, 0f40000000, 0f3F000000;
	fma.rn.f32 	%f49, %f48, 0f40000000, 0f3F000000;
	fma.rn.f32 	%f50, %f49, 0f40000000, 0f3F000000;
	fma.rn.f32 	%f51, %f50, 0f40000000, 0f3F000000;
	fma.rn.f32 	%f52, %f51, 0f40000000, 0f3F000000;
	fma.rn.f32 	%f53, %f52, 0f40000000, 0f3F000000;
	fma.rn.f32 	%f54, %f53, 0f40000000, 0f3F000000;
	fma.rn.f32 	%f55, %f54, 0f40000000, 0f3F000000;
	fma.rn.f32 	%f56, %f55, 0f40000000, 0f3F000000;
	fma.rn.f32 	%f57, %f56, 0f40000000, 0f3F000000;
	fma.rn.f32 	%f58, %f57, 0f40000000, 0f3F000000;
	fma.rn.f32 	%f59, %f58, 0f40000000, 0f3F000000;
	fma.rn.f32 	%f60, %f59, 0f40000000, 0f3F000000;
	fma.rn.f32 	%f61, %f60, 0f40000000, 0f3F000000;
	fma.rn.f32 	%f62, %f61, 0f40000000, 0f3F000000;
	fma.rn.f32 	%f63, %f62, 0f40000000, 0f3F000000;
	fma.rn.f32 	%f64, %f63, 0f40000000, 0f3F000000;
	fma.rn.f32 	%f65, %f64, 0f40000000, 0f3F000000;
	fma.rn.f32 	%f66, %f65, 0f40000000, 0f3F000000;
	fma.rn.f32 	%f67, %f66, 0f40000000, 0f3F000000;
	add.s32 	%r8, %r8, 64;
	setp.ne.s32 	%p1, %r8, 1000000;
	@%p1 bra 	$L__BB0_1;
	cvta.to.global.u64 	%rd2, %rd1;
	mov.u32 	%r4, %tid.x;
	mov.u32 	%r5, %ctaid.x;
	mov.u32 	%r6, %ntid.x;
	mad.lo.s32 	%r7, %r6, %r5, %r4;
	mul.wide.u32 	%rd3, %r7, 4;
	add.s64 	%rd4, %rd2, %rd3;
	st.global.f32 	[%rd4], %f67;
	ret;

}


// ===== COMPILED SASS (sm_100) =====

	.target	sm_100

	.elftype	@"ET_EXEC"


//--------------------- .note.nv.tkinfo           --------------------------
	.section	.note.nv.tkinfo,"",@"SHT_NOTE"
	.sectionflags	@"SHF_NOTE_NV_TKINFO"
	.tkinfo
        /*0018*/ 	.word	0x00000002
        /*0030*/ 	.string	""
        /*0030*/ 	.string	"ptxas"
        /*0030*/ 	.string	"Cuda compilation tools, release 13.0, V13.0.88"
        /*0030*/ 	.string	"Build cuda_13.0.r13.0/compiler.36424714_0"
        /*0030*/ 	.string	"-arch sm_100 -m 64 "



//--------------------- .note.nv.cuinfo           --------------------------
	.section	.note.nv.cuinfo,"",@"SHT_NOTE"
	.sectionflags	@"SHF_NOTE_NV_CUINFO"
        /*0018*/ 	.short	0x0002
        /*001a*/ 	.short	0x0064
        /*001c*/ 	.short	0x0082
	.zero		2


//--------------------- .nv.info                  --------------------------
	.section	.nv.info,"",@"SHT_CUDA_INFO"
	.align	4


	//----- nvinfo : EIATTR_REGCOUNT
	.align		4
        /*0000*/ 	.byte	0x04, 0x2f
        /*0002*/ 	.short	(.L_1 - .L_0)
	.align		4
.L_0:
        /*0004*/ 	.word	index@(_Z6kernelPf)
        /*0008*/ 	.word	0x0000000a


	//----- nvinfo : EIATTR_FRAME_SIZE
	.align		4
.L_1:
        /*000c*/ 	.byte	0x04, 0x11
        /*000e*/ 	.short	(.L_3 - .L_2)
	.align		4
.L_2:
        /*0010*/ 	.word	index@(_Z6kernelPf)
        /*0014*/ 	.word	0x00000000


	//----- nvinfo : EIATTR_MIN_STACK_SIZE
	.align		4
.L_3:
        /*0018*/ 	.byte	0x04, 0x12
        /*001a*/ 	.short	(.L_5 - .L_4)
	.align		4
.L_4:
        /*001c*/ 	.word	index@(_Z6kernelPf)
        /*0020*/ 	.word	0x00000000
.L_5:


//--------------------- .nv.compat                --------------------------
	.section	.nv.compat,"",@"SHT_CUDA_COMPAT_INFO"
	.align	4
        /*0000*/ 	.byte	0x02, 0x09, 0x00, 0x00, 0x02, 0x02, 0x01, 0x00, 0x02, 0x05, 0x05, 0x00, 0x03, 0x07, 0x01, 0x01
        /*0010*/ 	.byte	0x02, 0x03, 0x00, 0x00, 0x02, 0x06, 0x01, 0x00, 0x04, 0x0b, 0x08, 0x00, 0x09, 0x00, 0x00, 0x00
        /*0020*/ 	.byte	0x00, 0x00, 0x00, 0x00


//--------------------- .nv.info._Z6kernelPf      --------------------------
	.section	.nv.info._Z6kernelPf,"",@"SHT_CUDA_INFO"
	.sectionflags	@""
	.align	4


	//----- nvinfo : EIATTR_CUDA_API_VERSION
	.align		4
        /*0000*/ 	.byte	0x04, 0x37
        /*0002*/ 	.short	(.L_7 - .L_6)
.L_6:
        /*0004*/ 	.word	0x00000082


	//----- nvinfo : EIATTR_KPARAM_INFO
	.align		4
.L_7:
        /*0008*/ 	.byte	0x04, 0x17
        /*000a*/ 	.short	(.L_9 - .L_8)
.L_8:
        /*000c*/ 	.word	0x00000000
        /*0010*/ 	.short	0x0000
        /*0012*/ 	.short	0x0000
        /*0014*/ 	.byte	0x00, 0xf5, 0x21, 0x00


	//----- nvinfo : EIATTR_SPARSE_MMA_MASK
	.align		4
.L_9:
        /*0018*/ 	.byte	0x03, 0x50
        /*001a*/ 	.short	0x0000


	//----- nvinfo : EIATTR_MAXREG_COUNT
	.align		4
        /*001c*/ 	.byte	0x03, 0x1b
        /*001e*/ 	.short	0x00ff


	//----- nvinfo : EIATTR_MERCURY_ISA_VERSION
	.align		4
        /*0020*/ 	.byte	0x03, 0x5f
        /*0022*/ 	.short	0x0101


	//----- nvinfo : EIATTR_VRC_CTA_INIT_COUNT
	.align		4
        /*0024*/ 	.byte	0x02, 0x4a
	.zero		1
	.zero		1


	//----- nvinfo : EIATTR_EXIT_INSTR_OFFSETS
	.align		4
        /*0028*/ 	.byte	0x04, 0x1c
        /*002a*/ 	.short	(.L_11 - .L_10)


	//   ....[0]....
.L_10:
        /*002c*/ 	.word	0x000014f0


	//----- nvinfo : EIATTR_CBANK_PARAM_SIZE
	.align		4
.L_11:
        /*0030*/ 	.byte	0x03, 0x19
        /*0032*/ 	.short	0x0008


	//----- nvinfo : EIATTR_PARAM_CBANK
	.align		4
        /*0034*/ 	.byte	0x04, 0x0a
        /*0036*/ 	.short	(.L_13 - .L_12)
	.align		4
.L_12:
        /*0038*/ 	.word	index@(.nv.constant0._Z6kernelPf)
        /*003c*/ 	.short	0x0380
        /*003e*/ 	.short	0x0008


	//----- nvinfo : EIATTR_SW_WAR
	.align		4
.L_13:
        /*0040*/ 	.byte	0x04, 0x36
        /*0042*/ 	.short	(.L_15 - .L_14)
.L_14:
        /*0044*/ 	.word	0x00000008
.L_15:


//--------------------- .nv.callgraph             --------------------------
	.section	.nv.callgraph,"",@"SHT_CUDA_CALLGRAPH"
	.align	4
	.sectionentsize	8
	.align		4
        /*0000*/ 	.word	0x00000000
	.align		4
        /*0004*/ 	.word	0xffffffff
	.align		4
        /*0008*/ 	.word	0x00000000
	.align		4
        /*000c*/ 	.word	0xfffffffe
	.align		4
        /*0010*/ 	.word	0x00000000
	.align		4
        /*0014*/ 	.word	0xfffffffd
	.align		4
        /*0018*/ 	.word	0x00000000
	.align		4
        /*001c*/ 	.word	0xfffffffc


//--------------------- .text._Z6kernelPf         --------------------------
	.section	.text._Z6kernelPf,"ax",@progbits
	.align	128
        .global         _Z6kernelPf
        .type           _Z6kernelPf,@function
        .size           _Z6kernelPf,(.L_x_2 - _Z6kernelPf)
        .other          _Z6kernelPf,@"STO_CUDA_ENTRY STV_DEFAULT"
_Z6kernelPf:
.text._Z6kernelPf:
[----:B------:R-:W-:Y:S01]  /*0000*/  LDC R1, c[0x0][0x37c] ;  /* 0x0000df00ff017b82 */ /* 0x000fe20000000800 */
[----:B------:R-:W-:Y:S01]  /*0010*/  HFMA2 R5, -RZ, RZ, 0, 0 ;  /* 0x00000000ff057431 */ /* 0x000fe200000001ff */
[----:B------:R-:W0:Y:S01]  /*0020*/  LDCU.64 UR6, c[0x0][0x358] ;  /* 0x00006b00ff0677ac */ /* 0x000e220008000a00 */
[----:B------:R-:W-:-:S05]  /*0030*/  UMOV UR4, URZ ;  /* 0x000000ff00047c82 */ /* 0x000fca0008000000 */
.L_x_0:
[----:B------:R-:W-:Y:S01]  /*0040*/  MOV R0, 0x40000000 ;  /* 0x4000000000007802 */ /* 0x000fe20000000f00 */
[----:B------:R-:W-:-:S04]  /*0050*/  UIADD3 UR4, UPT, UPT, UR4, 0x140, URZ ;  /* 0x0000014004047890 */ /* 0x000fc8000fffe0ff */
[----:B------:R-:W-:Y:S01]  /*0060*/  FFMA R5, R5, R0, 0.5 ;  /* 0x3f00000005057423 */ /* 0x000fe20000000000 */
[----:B------:R-:W-:-:S03]  /*0070*/  UISETP.NE.AND UP0, UPT, UR4, 0xf4240, UPT ;  /* 0x000f42400400788c */ /* 0x000fc6000bf05270 */
[----:B------:R-:W-:-:S04]  /*0080*/  FFMA R5, R5, R0, 0.5 ;  /* 0x3f00000005057423 */ /* 0x000fc80000000000 */
        /* <DEDUP_REMOVED lines=317> */
[----:B------:R-:W-:Y:S01]  /*1460*/  FFMA R5, R3, R0, 0.5 ;  /* 0x3f00000003057423 */ /* 0x000fe20000000000 */
[----:B------:R-:W-:Y:S06]  /*1470*/  BRA.U UP0, `(.L_x_0) ;  /* 0xffffffe900f07547 */ /* 0x000fec000b83ffff */
[----:B------:R-:W1:Y:S01]  /*1480*/  S2R R7, SR_TID.X ;  /* 0x0000000000077919 */ /* 0x000e620000002100 */
[----:B------:R-:W1:Y:S08]  /*1490*/  S2UR UR4, SR_CTAID.X ;  /* 0x00000000000479c3 */ /* 0x000e700000002500 */
[----:B------:R-:W1:Y:S08]  /*14a0*/  LDC R0, c[0x0][0x360] ;  /* 0x0000d800ff007b82 */ /* 0x000e700000000800 */
[----:B------:R-:W2:Y:S01]  /*14b0*/  LDC.64 R2, c[0x0][0x380] ;  /* 0x0000e000ff027b82 */ /* 0x000ea20000000a00 */
[----:B-1----:R-:W-:-:S04]  /*14c0*/  IMAD R7, R0, UR4, R7 ;  /* 0x0000000400077c24 */ /* 0x002fc8000f8e0207 */
[----:B--2---:R-:W-:-:S05]  /*14d0*/  IMAD.WIDE.U32 R2, R7, 0x4, R2 ;  /* 0x0000000407027825 */ /* 0x004fca00078e0002 */
[----:B0-----:R-:W-:Y:S01]  /*14e0*/  STG.E desc[UR6][R2.64], R5 ;  /* 0x0000000502007986 */ /* 0x001fe2000c101906 */
[----:B------:R-:W-:Y:S05]  /*14f0*/  EXIT ;  /* 0x000000000000794d */ /* 0x000fea0003800000 */
.L_x_1:
[----:B------:R-:W-:-:S00]  /*1500*/  BRA `(.L_x_1) ;  /* 0xfffffffc00fc7947 */ /* 0x000fc0000383ffff */
[----:B------:R-:W-:-:S00]  /*1510*/  NOP ;  /* 0x0000000000007918 */ /* 0x000fc00000000000 */
        /* <DEDUP_REMOVED lines=14> */
.L_x_2:


//--------------------- .nv.shared.reserved.0     --------------------------
	.section	.nv.shared.reserved.0,"aw",@nobits
	.weak		__nv_reservedSMEM_offset_0_alias
	.size		__nv_reservedSMEM_offset_0_alias, 0, 64
	.other		__nv_reservedSMEM_offset_0_alias,@"STO_CUDA_RESERVED_SHARED STV_DEFAULT"
__nv_reservedSMEM_offset_0_alias:
	.zero		0
	.zero		64


//--------------------- .nv.constant0._Z6kernelPf --------------------------
	.section	.nv.constant0._Z6kernelPf,"a",@progbits
	.sectionflags	@""
	.align	4
.nv.constant0._Z6kernelPf:
	.zero		904


//--------------------- SYMBOLS --------------------------

	.type		.nv.reservedSmem.offset0,@object
	.size		.nv.reservedSmem.offset0,0x4
